	.headerflags	@"EF_CUDA_TEXMODE_UNIFIED EF_CUDA_64BIT_ADDRESS EF_CUDA_ACCELERATORS EF_CUDA_SM90 EF_CUDA_VIRTUAL_SM(EF_CUDA_SM90)"
	.elftype	@"ET_EXEC"


//--------------------- .nv.info                  --------------------------
	.section	.nv.info,"",@"SHT_CUDA_INFO"
	.align	4


	//----- nvinfo : EIATTR_REGCOUNT
	.align		4
        /*0000*/ 	.byte	0x04, 0x2f
        /*0002*/ 	.short	(.L_3 - .L_2)
	.align		4
.L_2:
        /*0004*/ 	.word	index@(triton_poi_fused__native_batch_norm_legit_no_training_cat_relu_7)
        /*0008*/ 	.word	0x00000017


	//----- nvinfo : EIATTR_MIN_STACK_SIZE
	.align		4
.L_3:
        /*000c*/ 	.byte	0x04, 0x12
        /*000e*/ 	.short	(.L_5 - .L_4)
	.align		4
.L_4:
        /*0010*/ 	.word	index@(triton_poi_fused__native_batch_norm_legit_no_training_cat_relu_7)
        /*0014*/ 	.word	0x00000000


	//----- nvinfo : EIATTR_FRAME_SIZE
	.align		4
.L_5:
        /*0018*/ 	.byte	0x04, 0x11
        /*001a*/ 	.short	(.L_7 - .L_6)
	.align		4
.L_6:
        /*001c*/ 	.word	index@(triton_poi_fused__native_batch_norm_legit_no_training_cat_relu_7)
        /*0020*/ 	.word	0x00000000


	//----- nvinfo : EIATTR_MIN_STACK_SIZE
	.align		4
.L_7:
        /*0024*/ 	.byte	0x04, 0x12
        /*0026*/ 	.short	(.L_9 - .L_8)
	.align		4
.L_8:
        /*0028*/ 	.word	index@(triton_poi_fused__native_batch_norm_legit_no_training_cat_relu_7)
        /*002c*/ 	.word	0x00000000
.L_9:


//--------------------- .nv.info.triton_poi_fused__native_batch_norm_legit_no_training_cat_relu_7 --------------------------
	.section	.nv.info.triton_poi_fused__native_batch_norm_legit_no_training_cat_relu_7,"",@"SHT_CUDA_INFO"
	.sectionflags	@""
	.align	4


	//----- nvinfo : EIATTR_CUDA_API_VERSION
	.align		4
        /*0000*/ 	.byte	0x04, 0x37
        /*0002*/ 	.short	(.L_11 - .L_10)
.L_10:
        /*0004*/ 	.word	0x0000007c


	//----- nvinfo : EIATTR_KPARAM_INFO
	.align		4
.L_11:
        /*0008*/ 	.byte	0x04, 0x17
        /*000a*/ 	.short	(.L_13 - .L_12)
.L_12:
        /*000c*/ 	.word	0x00000000
        /*0010*/ 	.short	0x0008
        /*0012*/ 	.short	0x0040
        /*0014*/ 	.byte	0x00, 0xf0, 0x11, 0x00


	//----- nvinfo : EIATTR_KPARAM_INFO
	.align		4
.L_13:
        /*0018*/ 	.byte	0x04, 0x17
        /*001a*/ 	.short	(.L_15 - .L_14)
.L_14:
        /*001c*/ 	.word	0x00000000
        /*0020*/ 	.short	0x0007
        /*0022*/ 	.short	0x0038
        /*0024*/ 	.byte	0x00, 0xf4, 0x21, 0x00


	//----- nvinfo : EIATTR_KPARAM_INFO
	.align		4
.L_15:
        /*0028*/ 	.byte	0x04, 0x17
        /*002a*/ 	.short	(.L_17 - .L_16)
.L_16:
        /*002c*/ 	.word	0x00000000
        /*0030*/ 	.short	0x0006
        /*0032*/ 	.short	0x0030
        /*0034*/ 	.byte	0x00, 0xf4, 0x21, 0x00


	//----- nvinfo : EIATTR_KPARAM_INFO
	.align		4
.L_17:
        /*0038*/ 	.byte	0x04, 0x17
        /*003a*/ 	.short	(.L_19 - .L_18)
.L_18:
        /*003c*/ 	.word	0x00000000
        /*0040*/ 	.short	0x0005
        /*0042*/ 	.short	0x0028
        /*0044*/ 	.byte	0x00, 0xf4, 0x21, 0x00


	//----- nvinfo : EIATTR_KPARAM_INFO
	.align		4
.L_19:
        /*0048*/ 	.byte	0x04, 0x17
        /*004a*/ 	.short	(.L_21 - .L_20)
.L_20:
        /*004c*/ 	.word	0x00000000
        /*0050*/ 	.short	0x0004
        /*0052*/ 	.short	0x0020
        /*0054*/ 	.byte	0x00, 0xf4, 0x21, 0x00


	//----- nvinfo : EIATTR_KPARAM_INFO
	.align		4
.L_21:
        /*0058*/ 	.byte	0x04, 0x17
        /*005a*/ 	.short	(.L_23 - .L_22)
.L_22:
        /*005c*/ 	.word	0x00000000
        /*0060*/ 	.short	0x0003
        /*0062*/ 	.short	0x0018
        /*0064*/ 	.byte	0x00, 0xf4, 0x21, 0x00


	//----- nvinfo : EIATTR_KPARAM_INFO
	.align		4
.L_23:
        /*0068*/ 	.byte	0x04, 0x17
        /*006a*/ 	.short	(.L_25 - .L_24)
.L_24:
        /*006c*/ 	.word	0x00000000
        /*0070*/ 	.short	0x0002
        /*0072*/ 	.short	0x0010
        /*0074*/ 	.byte	0x00, 0xf4, 0x21, 0x00


	//----- nvinfo : EIATTR_KPARAM_INFO
	.align		4
.L_25:
        /*0078*/ 	.byte	0x04, 0x17
        /*007a*/ 	.short	(.L_27 - .L_26)
.L_26:
        /*007c*/ 	.word	0x00000000
        /*0080*/ 	.short	0x0001
        /*0082*/ 	.short	0x0008
        /*0084*/ 	.byte	0x00, 0xf4, 0x21, 0x00


	//----- nvinfo : EIATTR_KPARAM_INFO
	.align		4
.L_27:
        /*0088*/ 	.byte	0x04, 0x17
        /*008a*/ 	.short	(.L_29 - .L_28)
.L_28:
        /*008c*/ 	.word	0x00000000
        /*0090*/ 	.short	0x0000
        /*0092*/ 	.short	0x0000
        /*0094*/ 	.byte	0x00, 0xf4, 0x21, 0x00


	//----- nvinfo : EIATTR_SPARSE_MMA_MASK
	.align		4
.L_29:
        /*0098*/ 	.byte	0x03, 0x50
        /*009a*/ 	.short	0x0000


	//----- nvinfo : EIATTR_MAXREG_COUNT
	.align		4
        /*009c*/ 	.byte	0x03, 0x1b
        /*009e*/ 	.short	0x00ff


	//----- nvinfo : EIATTR_EXIT_INSTR_OFFSETS
	.align		4
        /*00a0*/ 	.byte	0x04, 0x1c
        /*00a2*/ 	.short	(.L_31 - .L_30)


	//   ....[0]....
.L_30:
        /*00a4*/ 	.word	0x00000520


	//----- nvinfo : EIATTR_REQNTID
	.align		4
.L_31:
        /*00a8*/ 	.byte	0x04, 0x10
        /*00aa*/ 	.short	(.L_33 - .L_32)
.L_32:
        /*00ac*/ 	.word	0x00000100
        /*00b0*/ 	.word	0x00000001
        /*00b4*/ 	.word	0x00000001


	//----- nvinfo : EIATTR_CBANK_PARAM_SIZE
	.align		4
.L_33:
        /*00b8*/ 	.byte	0x03, 0x19
        /*00ba*/ 	.short	0x0044


	//----- nvinfo : EIATTR_PARAM_CBANK
	.align		4
        /*00bc*/ 	.byte	0x04, 0x0a
        /*00be*/ 	.short	(.L_35 - .L_34)
	.align		4
.L_34:
        /*00c0*/ 	.word	index@(.nv.constant0.triton_poi_fused__native_batch_norm_legit_no_training_cat_relu_7)
        /*00c4*/ 	.short	0x0210
        /*00c6*/ 	.short	0x0044


	//----- nvinfo : EIATTR_SW_WAR
	.align		4
.L_35:
        /*00c8*/ 	.byte	0x04, 0x36
        /*00ca*/ 	.short	(.L_37 - .L_36)
.L_36:
        /*00cc*/ 	.word	0x00000008
.L_37:


//--------------------- .nv.callgraph             --------------------------
	.section	.nv.callgraph,"",@"SHT_CUDA_CALLGRAPH"
	.align	4
	.sectionentsize	8
	.align		4
        /*0000*/ 	.word	0x00000000
	.align		4
        /*0004*/ 	.word	0xffffffff
	.align		4
        /*0008*/ 	.word	0x00000000
	.align		4
        /*000c*/ 	.word	0xfffffffe
	.align		4
        /*0010*/ 	.word	0x00000000
	.align		4
        /*0014*/ 	.word	0xfffffffd
	.align		4
        /*0018*/ 	.word	0x00000000
	.align		4
        /*001c*/ 	.word	0xfffffffc


//--------------------- .nv.constant4             --------------------------
	.section	.nv.constant4,"a",@progbits
	.align	8
	.align		8
.nv.constant4:
        /*0000*/ 	.dword	_$_str
	.align		8
        /*0008*/ 	.dword	_$_str_$_2


//--------------------- .text.triton_poi_fused__native_batch_norm_legit_no_training_cat_relu_7 --------------------------
	.section	.text.triton_poi_fused__native_batch_norm_legit_no_training_cat_relu_7,"ax",@progbits
	.align	128
        .global         triton_poi_fused__native_batch_norm_legit_no_training_cat_relu_7
        .type           triton_poi_fused__native_batch_norm_legit_no_training_cat_relu_7,@function
        .size           triton_poi_fused__native_batch_norm_legit_no_training_cat_relu_7,(.L_x_1 - triton_poi_fused__native_batch_norm_legit_no_training_cat_relu_7)
        .other          triton_poi_fused__native_batch_norm_legit_no_training_cat_relu_7,@"STO_CUDA_ENTRY STV_DEFAULT"
triton_poi_fused__native_batch_norm_legit_no_training_cat_relu_7:
.text.triton_poi_fused__native_batch_norm_legit_no_training_cat_relu_7:
[----:B------:R-:W-:Y:S01]  /*0000*/  LDC R1, c[0x0][0x28] ;  /* 0x00000a00ff017b82 */ /* 0x000fe20000000800 */
[----:B------:R-:W1:Y:S07]  /*0010*/  S2R R0, SR_TID.X ;  /* 0x0000000000007919 */ /* 0x000e6e0000002100 */
[----:B------:R-:W2:Y:S01]  /*0020*/  LDC.64 R4, c[0x0][0x228] ;  /* 0x00008a00ff047b82 */ /* 0x000ea20000000a00 */
[----:B------:R-:W-:Y:S01]  /*0030*/  ULDC.64 UR4, c[0x0][0x208] ;  /* 0x0000820000047ab9 */ /* 0x000fe20000000a00 */
[----:B------:R-:W-:Y:S01]  /*0040*/  ULDC.64 UR6, c[0x0][0x218] ;  /* 0x0000860000067ab9 */ /* 0x000fe20000000a00 */
[----:B------:R-:W3:Y:S01]  /*0050*/  S2R R3, SR_CTAID.X ;  /* 0x0000000000037919 */ /* 0x000ee20000002500 */
[----:B-1----:R-:W-:-:S05]  /*0060*/  IMAD.SHL.U32 R0, R0, 0x2, RZ ;  /* 0x0000000200007824 */ /* 0x002fca00078e00ff */
[----:B------:R-:W-:-:S05]  /*0070*/  LOP3.LUT R0, R0, 0x1fe, RZ, 0xc0, !PT ;  /* 0x000001fe00007812 */ /* 0x000fca00078ec0ff */
[----:B---3--:R-:W-:-:S05]  /*0080*/  IMAD R0, R3, 0x200, R0 ;  /* 0x0000020003007824 */ /* 0x008fca00078e0200 */
[----:B------:R-:W-:-:S04]  /*0090*/  SHF.R.S32.HI R3, RZ, 0x1f, R0 ;  /* 0x0000001fff037819 */ /* 0x000fc80000011400 */
[----:B------:R-:W-:-:S04]  /*00a0*/  LEA.HI R8, R3, R0, RZ, 0x8 ;  /* 0x0000000003087211 */ /* 0x000fc800078f40ff */
[----:B------:R-:W-:-:S05]  /*00b0*/  SHF.R.S32.HI R6, RZ, 0x8, R8 ;  /* 0x00000008ff067819 */ /* 0x000fca0000011408 */
[----:B------:R-:W-:-:S05]  /*00c0*/  IMAD.HI R2, R6, 0x2aaaaaab, RZ ;  /* 0x2aaaaaab06027827 */ /* 0x000fca00078e02ff */
[----:B------:R-:W-:-:S04]  /*00d0*/  SHF.R.U32.HI R3, RZ, 0x1f, R2 ;  /* 0x0000001fff037819 */ /* 0x000fc80000011602 */
[----:B------:R-:W-:-:S05]  /*00e0*/  LEA.HI R3, R2, R3, RZ, 0x1b ;  /* 0x0000000302037211 */ /* 0x000fca00078fd8ff */
[----:B------:R-:W-:Y:S02]  /*00f0*/  IMAD R6, R3, -0xc0, R6 ;  /* 0xffffff4003067824 */ /* 0x000fe400078e0206 */
[----:B------:R-:W-:Y:S01]  /*0100*/  IMAD.HI R10, R0, 0x2aaaaaab, RZ ;  /* 0x2aaaaaab000a7827 */ /* 0x000fe200078e02ff */
[----:B------:R-:W-:Y:S01]  /*0110*/  LOP3.LUT R9, R8, 0xffffff00, RZ, 0xc0, !PT ;  /* 0xffffff0008097812 */ /* 0x000fe200078ec0ff */
[----:B------:R-:W1:Y:S02]  /*0120*/  LDC.64 R2, c[0x0][0x210] ;  /* 0x00008400ff027b82 */ /* 0x000e640000000a00 */
[----:B--2---:R-:W-:-:S05]  /*0130*/  IMAD.WIDE R4, R6, 0x4, R4 ;  /* 0x0000000406047825 */ /* 0x004fca00078e0204 */
[----:B------:R2:W3:Y:S01]  /*0140*/  LDG.E.EL R7, desc[UR4][R4.64] ;  /* 0x0000000404077981 */ /* 0x0004e2000c2e1900 */
[----:B------:R-:W-:Y:S01]  /*0150*/  SHF.R.U32.HI R11, RZ, 0x1f, R10 ;  /* 0x0000001fff0b7819 */ /* 0x000fe2000001160a */
[----:B------:R-:W-:-:S03]  /*0160*/  IMAD.IADD R9, R0, 0x1, -R9 ;  /* 0x0000000100097824 */ /* 0x000fc600078e0a09 */
[----:B------:R-:W-:Y:S01]  /*0170*/  LEA.HI.SX32 R11, R10, R11, 0x13 ;  /* 0x0000000b0a0b7211 */ /* 0x000fe200078f9aff */
[----:B------:R-:W-:-:S04]  /*0180*/  IMAD.SHL.U32 R10, R6, 0x100, RZ ;  /* 0x00000100060a7824 */ /* 0x000fc800078e00ff */
[C---:B------:R-:W-:Y:S01]  /*0190*/  IMAD.SHL.U32 R12, R11.reuse, 0x2000, RZ ;  /* 0x000020000b0c7824 */ /* 0x040fe200078e00ff */
[----:B--2---:R-:W-:Y:S01]  /*01a0*/  SHF.R.S32.HI R4, RZ, 0x1f, R9 ;  /* 0x0000001fff047819 */ /* 0x004fe20000011409 */
[----:B------:R-:W-:-:S03]  /*01b0*/  IMAD R8, R11, -0xc000, R0 ;  /* 0xffff40000b087824 */ /* 0x000fc600078e0200 */
[----:B------:R-:W-:Y:S01]  /*01c0*/  IADD3 R5, P0, P1, R10, R9, R12 ;  /* 0x000000090a057210 */ /* 0x000fe2000791e00c */
[----:B------:R-:W-:Y:S01]  /*01d0*/  IMAD R17, R11, 0xa000, R8 ;  /* 0x0000a0000b117824 */ /* 0x000fe200078e0208 */
[----:B------:R-:W-:Y:S01]  /*01e0*/  SHF.R.S32.HI R13, RZ, 0x1f, R12 ;  /* 0x0000001fff0d7819 */ /* 0x000fe2000001140c */
[----:B------:R-:W2:Y:S01]  /*01f0*/  LDC.64 R8, c[0x0][0x220] ;  /* 0x00008800ff087b82 */ /* 0x000ea20000000a00 */
[----:B------:R-:W-:Y:S01]  /*0200*/  SHF.R.S32.HI R10, RZ, 0x1f, R10 ;  /* 0x0000001fff0a7819 */ /* 0x000fe2000001140a */
[----:B-1----:R-:W-:Y:S01]  /*0210*/  IMAD.WIDE R16, R17, 0x4, R2 ;  /* 0x0000000411107825 */ /* 0x002fe200078e0202 */
[----:B------:R-:W-:Y:S02]  /*0220*/  LEA R18, P2, R5, UR6, 0x2 ;  /* 0x0000000605127c11 */ /* 0x000fe4000f8410ff */
[----:B------:R-:W-:Y:S02]  /*0230*/  CS2R R2, SRZ ;  /* 0x0000000000027805 */ /* 0x000fe4000001ff00 */
[----:B------:R-:W-:-:S02]  /*0240*/  IADD3.X R4, R10, R4, R13, P0, P1 ;  /* 0x000000040a047210 */ /* 0x000fc400007e240d */
[C---:B------:R-:W-:Y:S01]  /*0250*/  ISETP.GE.AND P1, PT, R6.reuse, 0xa0, PT ;  /* 0x000000a00600780c */ /* 0x040fe20003f26270 */
[----:B------:R-:W1:Y:S01]  /*0260*/  LDC.64 R12, c[0x0][0x230] ;  /* 0x00008c00ff0c7b82 */ /* 0x000e620000000a00 */
[----:B------:R-:W-:Y:S02]  /*0270*/  ISETP.GT.AND P0, PT, R6, 0x9f, PT ;  /* 0x0000009f0600780c */ /* 0x000fe40003f04270 */
[----:B------:R-:W-:-:S05]  /*0280*/  LEA.HI.X R19, R5, UR7, R4, 0x2, P2 ;  /* 0x0000000705137c11 */ /* 0x000fca00090f1404 */
[----:B------:R-:W4:Y:S01]  /*0290*/  LDC.64 R10, c[0x0][0x238] ;  /* 0x00008e00ff0a7b82 */ /* 0x000f220000000a00 */
[----:B------:R-:W-:-:S03]  /*02a0*/  CS2R R4, SRZ ;  /* 0x0000000000047805 */ /* 0x000fc6000001ff00 */
[----:B------:R-:W5:Y:S01]  /*02b0*/  @!P1 LDG.E.64 R2, desc[UR4][R16.64] ;  /* 0x0000000410029981 */ /* 0x000f62000c1e1b00 */
[----:B--2---:R-:W-:-:S03]  /*02c0*/  IMAD.WIDE R8, R6, 0x4, R8 ;  /* 0x0000000406087825 */ /* 0x004fc600078e0208 */
[----:B------:R-:W2:Y:S04]  /*02d0*/  @P0 LDG.E.64 R4, desc[UR4][R18.64+-0x28000] ;  /* 0xfd80000412040981 */ /* 0x000ea8000c1e1b00 */
[----:B------:R1:W2:Y:S02]  /*02e0*/  LDG.E.EL R8, desc[UR4][R8.64] ;  /* 0x0000000408087981 */ /* 0x0002a4000c2e1900 */
[----:B-1----:R-:W-:-:S06]  /*02f0*/  IMAD.WIDE R12, R6, 0x4, R12 ;  /* 0x00000004060c7825 */ /* 0x002fcc00078e020c */
[----:B------:R-:W2:Y:S01]  /*0300*/  LDG.E.EL R12, desc[UR4][R12.64] ;  /* 0x000000040c0c7981 */ /* 0x000ea2000c2e1900 */
[----:B----4-:R-:W-:Y:S02]  /*0310*/  IMAD.WIDE R14, R6, 0x4, R10 ;  /* 0x00000004060e7825 */ /* 0x010fe400078e020a */
[----:B------:R-:W1:Y:S04]  /*0320*/  LDC.64 R10, c[0x0][0x240] ;  /* 0x00009000ff0a7b82 */ /* 0x000e680000000a00 */
[----:B------:R-:W4:Y:S01]  /*0330*/  LDG.E.EL R15, desc[UR4][R14.64] ;  /* 0x000000040e0f7981 */ /* 0x000f22000c2e1900 */
[----:B0-----:R-:W-:Y:S02]  /*0340*/  IMAD.MOV.U32 R9, RZ, RZ, 0x3e800000 ;  /* 0x3e800000ff097424 */ /* 0x001fe400078e00ff */
[----:B-1----:R-:W-:-:S04]  /*0350*/  IMAD.WIDE R10, R0, 0x4, R10 ;  /* 0x00000004000a7825 */ /* 0x002fc800078e020a */
[----:B---3--:R-:W-:Y:S02]  /*0360*/  FADD R20, R7, 9.9999997473787516356e-06 ;  /* 0x3727c5ac07147421 */ /* 0x008fe40000000000 */
[----:B------:R-:W0:Y:S02]  /*0370*/  LDC.64 R6, c[0x0][0x248] ;  /* 0x00009200ff067b82 */ /* 0x000e240000000a00 */
[----:B------:R-:W1:Y:S02]  /*0380*/  MUFU.SQRT R16, R20 ;  /* 0x0000001400107308 */ /* 0x000e640000002000 */
[C---:B-1----:R-:W-:Y:S02]  /*0390*/  FSETP.GT.AND P2, PT, R16.reuse, 8.50705917302346158658e+37, PT ;  /* 0x7e8000001000780b */ /* 0x042fe40003f44000 */
[----:B------:R-:W-:-:S11]  /*03a0*/  FSETP.GEU.AND P3, PT, R16, 1.175494350822287508e-38, PT ;  /* 0x008000001000780b */ /* 0x000fd60003f6e000 */
[----:B------:R-:W-:-:S04]  /*03b0*/  @P2 FMUL R16, R16, 0.25 ;  /* 0x3e80000010102820 */ /* 0x000fc80000400000 */
[----:B------:R-:W-:-:S06]  /*03c0*/  @!P3 FMUL R16, R16, 16777216 ;  /* 0x4b8000001010b820 */ /* 0x000fcc0000400000 */
[----:B------:R-:W1:Y:S01]  /*03d0*/  MUFU.RCP R16, R16 ;  /* 0x0000001000107308 */ /* 0x000e620000001000 */
[----:B------:R-:W-:Y:S02]  /*03e0*/  FSEL R9, R9, 1, P2 ;  /* 0x3f80000009097808 */ /* 0x000fe40001000000 */
[----:B-----5:R-:W-:Y:S02]  /*03f0*/  SEL R2, R2, RZ, !P1 ;  /* 0x000000ff02027207 */ /* 0x020fe40004800000 */
[----:B------:R-:W-:Y:S02]  /*0400*/  SEL R3, R3, RZ, !P1 ;  /* 0x000000ff03037207 */ /* 0x000fe40004800000 */
[----:B--2---:R-:W-:Y:S01]  /*0410*/  @P1 SEL R2, R4, RZ, P0 ;  /* 0x000000ff04021207 */ /* 0x004fe20000000000 */
[----:B------:R-:W-:Y:S01]  /*0420*/  @!P3 FMUL R9, R9, 16777216 ;  /* 0x4b8000000909b820 */ /* 0x000fe20000400000 */
[----:B------:R-:W-:-:S03]  /*0430*/  @P1 SEL R3, R5, RZ, P0 ;  /* 0x000000ff05031207 */ /* 0x000fc60000000000 */
[C---:B------:R-:W-:Y:S02]  /*0440*/  FADD R4, -R8.reuse, R2 ;  /* 0x0000000208047221 */ /* 0x040fe40000000100 */
[----:B------:R-:W-:Y:S01]  /*0450*/  FADD R8, -R8, R3 ;  /* 0x0000000308087221 */ /* 0x000fe20000000100 */
[----:B-1----:R-:W-:-:S04]  /*0460*/  FMUL R9, R16, R9 ;  /* 0x0000000910097220 */ /* 0x002fc80000400000 */
[-C--:B------:R-:W-:Y:S01]  /*0470*/  FMUL R4, R4, R9.reuse ;  /* 0x0000000904047220 */ /* 0x080fe20000400000 */
[----:B------:R-:W-:-:S03]  /*0480*/  FMUL R8, R8, R9 ;  /* 0x0000000908087220 */ /* 0x000fc60000400000 */
[C-C-:B----4-:R-:W-:Y:S01]  /*0490*/  FFMA R4, R12.reuse, R4, R15.reuse ;  /* 0x000000040c047223 */ /* 0x150fe2000000000f */
[----:B------:R-:W-:-:S04]  /*04a0*/  FFMA R8, R12, R8, R15 ;  /* 0x000000080c087223 */ /* 0x000fc8000000000f */
[----:B------:R-:W-:Y:S02]  /*04b0*/  FSETP.GEU.AND P0, PT, R4, RZ, PT ;  /* 0x000000ff0400720b */ /* 0x000fe40003f0e000 */
[----:B------:R-:W-:Y:S01]  /*04c0*/  FSETP.GEU.AND P1, PT, R8, RZ, PT ;  /* 0x000000ff0800720b */ /* 0x000fe20003f2e000 */
[----:B0-----:R-:W-:Y:S01]  /*04d0*/  IMAD.WIDE R6, R0, 0x4, R6 ;  /* 0x0000000400067825 */ /* 0x001fe200078e0206 */
[----:B------:R-:W-:Y:S02]  /*04e0*/  FSEL R4, R4, RZ, P0 ;  /* 0x000000ff04047208 */ /* 0x000fe40000000000 */
[----:B------:R-:W-:Y:S01]  /*04f0*/  FSEL R5, R8, RZ, P1 ;  /* 0x000000ff08057208 */ /* 0x000fe20000800000 */
[----:B------:R-:W-:Y:S04]  /*0500*/  STG.E.64 desc[UR4][R10.64], R2 ;  /* 0x000000020a007986 */ /* 0x000fe8000c101b04 */
[----:B------:R-:W-:Y:S01]  /*0510*/  STG.E.64 desc[UR4][R6.64], R4 ;  /* 0x0000000406007986 */ /* 0x000fe2000c101b04 */
[----:B------:R-:W-:Y:S05]  /*0520*/  EXIT ;  /* 0x000000000000794d */ /* 0x000fea0003800000 */
.L_x_0:
[----:B------:R-:W-:-:S00]  /*0530*/  BRA `(.L_x_0) ;  /* 0xfffffffc00fc7947 */ /* 0x000fc0000383ffff */
[----:B------:R-:W-:-:S00]  /*0540*/  NOP ;  /* 0x0000000000007918 */ /* 0x000fc00000000000 */
        /* <DEDUP_REMOVED lines=11> */
.L_x_1:


//--------------------- .nv.global.init           --------------------------
	.section	.nv.global.init,"aw",@progbits
.nv.global.init:
	.type		_$_str,@object
	.size		_$_str,(_$_str_$_2 - _$_str)
_$_str:
        /*0000*/ 	.byte	0x5f, 0x5f, 0x43, 0x55, 0x44, 0x41, 0x5f, 0x46, 0x54, 0x5a, 0x00
	.type		_$_str_$_2,@object
	.size		_$_str_$_2,(.L_1 - _$_str_$_2)
_$_str_$_2:
        /*000b*/ 	.byte	0x5f, 0x5f, 0x43, 0x55, 0x44, 0x41, 0x5f, 0x50, 0x52, 0x45, 0x43, 0x5f, 0x53, 0x51, 0x52, 0x54
        /*001b*/ 	.byte	0x00
.L_1:


//--------------------- .nv.constant0.triton_poi_fused__native_batch_norm_legit_no_training_cat_relu_7 --------------------------
	.section	.nv.constant0.triton_poi_fused__native_batch_norm_legit_no_training_cat_relu_7,"a",@progbits
	.sectionflags	@""
	.align	4
.nv.constant0.triton_poi_fused__native_batch_norm_legit_no_training_cat_relu_7:
	.zero		596
